	.headerflags	@"EF_CUDA_TEXMODE_UNIFIED EF_CUDA_64BIT_ADDRESS EF_CUDA_ACCELERATORS EF_CUDA_SM90 EF_CUDA_VIRTUAL_SM(EF_CUDA_SM90)"
	.elftype	@"ET_EXEC"


//--------------------- .nv.info                  --------------------------
	.section	.nv.info,"",@"SHT_CUDA_INFO"
	.align	4


	//----- nvinfo : EIATTR_REGCOUNT
	.align		4
        /*0000*/ 	.byte	0x04, 0x2f
        /*0002*/ 	.short	(.L_2 - .L_1)
	.align		4
.L_1:
        /*0004*/ 	.word	index@(triton_poi_fused_leaky_relu_4)
        /*0008*/ 	.word	0x00000028


	//----- nvinfo : EIATTR_MIN_STACK_SIZE
	.align		4
.L_2:
        /*000c*/ 	.byte	0x04, 0x12
        /*000e*/ 	.short	(.L_4 - .L_3)
	.align		4
.L_3:
        /*0010*/ 	.word	index@(triton_poi_fused_leaky_relu_4)
        /*0014*/ 	.word	0x00000000


	//----- nvinfo : EIATTR_FRAME_SIZE
	.align		4
.L_4:
        /*0018*/ 	.byte	0x04, 0x11
        /*001a*/ 	.short	(.L_6 - .L_5)
	.align		4
.L_5:
        /*001c*/ 	.word	index@(triton_poi_fused_leaky_relu_4)
        /*0020*/ 	.word	0x00000000


	//----- nvinfo : EIATTR_MIN_STACK_SIZE
	.align		4
.L_6:
        /*0024*/ 	.byte	0x04, 0x12
        /*0026*/ 	.short	(.L_8 - .L_7)
	.align		4
.L_7:
        /*0028*/ 	.word	index@(triton_poi_fused_leaky_relu_4)
        /*002c*/ 	.word	0x00000000
.L_8:


//--------------------- .nv.info.triton_poi_fused_leaky_relu_4 --------------------------
	.section	.nv.info.triton_poi_fused_leaky_relu_4,"",@"SHT_CUDA_INFO"
	.sectionflags	@""
	.align	4


	//----- nvinfo : EIATTR_CUDA_API_VERSION
	.align		4
        /*0000*/ 	.byte	0x04, 0x37
        /*0002*/ 	.short	(.L_10 - .L_9)
.L_9:
        /*0004*/ 	.word	0x0000007c


	//----- nvinfo : EIATTR_KPARAM_INFO
	.align		4
.L_10:
        /*0008*/ 	.byte	0x04, 0x17
        /*000a*/ 	.short	(.L_12 - .L_11)
.L_11:
        /*000c*/ 	.word	0x00000000
        /*0010*/ 	.short	0x0005
        /*0012*/ 	.short	0x0024
        /*0014*/ 	.byte	0x00, 0xf0, 0x11, 0x00


	//----- nvinfo : EIATTR_KPARAM_INFO
	.align		4
.L_12:
        /*0018*/ 	.byte	0x04, 0x17
        /*001a*/ 	.short	(.L_14 - .L_13)
.L_13:
        /*001c*/ 	.word	0x00000000
        /*0020*/ 	.short	0x0004
        /*0022*/ 	.short	0x0020
        /*0024*/ 	.byte	0x00, 0xf0, 0x11, 0x00


	//----- nvinfo : EIATTR_KPARAM_INFO
	.align		4
.L_14:
        /*0028*/ 	.byte	0x04, 0x17
        /*002a*/ 	.short	(.L_16 - .L_15)
.L_15:
        /*002c*/ 	.word	0x00000000
        /*0030*/ 	.short	0x0003
        /*0032*/ 	.short	0x0018
        /*0034*/ 	.byte	0x00, 0xf4, 0x21, 0x00


	//----- nvinfo : EIATTR_KPARAM_INFO
	.align		4
.L_16:
        /*0038*/ 	.byte	0x04, 0x17
        /*003a*/ 	.short	(.L_18 - .L_17)
.L_17:
        /*003c*/ 	.word	0x00000000
        /*0040*/ 	.short	0x0002
        /*0042*/ 	.short	0x0010
        /*0044*/ 	.byte	0x00, 0xf4, 0x21, 0x00


	//----- nvinfo : EIATTR_KPARAM_INFO
	.align		4
.L_18:
        /*0048*/ 	.byte	0x04, 0x17
        /*004a*/ 	.short	(.L_20 - .L_19)
.L_19:
        /*004c*/ 	.word	0x00000000
        /*0050*/ 	.short	0x0001
        /*0052*/ 	.short	0x0008
        /*0054*/ 	.byte	0x00, 0xf4, 0x21, 0x00


	//----- nvinfo : EIATTR_KPARAM_INFO
	.align		4
.L_20:
        /*0058*/ 	.byte	0x04, 0x17
        /*005a*/ 	.short	(.L_22 - .L_21)
.L_21:
        /*005c*/ 	.word	0x00000000
        /*0060*/ 	.short	0x0000
        /*0062*/ 	.short	0x0000
        /*0064*/ 	.byte	0x00, 0xf4, 0x21, 0x00


	//----- nvinfo : EIATTR_SPARSE_MMA_MASK
	.align		4
.L_22:
        /*0068*/ 	.byte	0x03, 0x50
        /*006a*/ 	.short	0x0000


	//----- nvinfo : EIATTR_MAXREG_COUNT
	.align		4
        /*006c*/ 	.byte	0x03, 0x1b
        /*006e*/ 	.short	0x00ff


	//----- nvinfo : EIATTR_EXIT_INSTR_OFFSETS
	.align		4
        /*0070*/ 	.byte	0x04, 0x1c
        /*0072*/ 	.short	(.L_24 - .L_23)


	//   ....[0]....
.L_23:
        /*0074*/ 	.word	0x00001180


	//   ....[1]....
        /*0078*/ 	.word	0x000011d0


	//----- nvinfo : EIATTR_REQNTID
	.align		4
.L_24:
        /*007c*/ 	.byte	0x04, 0x10
        /*007e*/ 	.short	(.L_26 - .L_25)
.L_25:
        /*0080*/ 	.word	0x00000100
        /*0084*/ 	.word	0x00000001
        /*0088*/ 	.word	0x00000001


	//----- nvinfo : EIATTR_CBANK_PARAM_SIZE
	.align		4
.L_26:
        /*008c*/ 	.byte	0x03, 0x19
        /*008e*/ 	.short	0x0028


	//----- nvinfo : EIATTR_PARAM_CBANK
	.align		4
        /*0090*/ 	.byte	0x04, 0x0a
        /*0092*/ 	.short	(.L_28 - .L_27)
	.align		4
.L_27:
        /*0094*/ 	.word	index@(.nv.constant0.triton_poi_fused_leaky_relu_4)
        /*0098*/ 	.short	0x0210
        /*009a*/ 	.short	0x0028


	//----- nvinfo : EIATTR_SW_WAR
	.align		4
.L_28:
        /*009c*/ 	.byte	0x04, 0x36
        /*009e*/ 	.short	(.L_30 - .L_29)
.L_29:
        /*00a0*/ 	.word	0x00000008
.L_30:


//--------------------- .nv.callgraph             --------------------------
	.section	.nv.callgraph,"",@"SHT_CUDA_CALLGRAPH"
	.align	4
	.sectionentsize	8
	.align		4
        /*0000*/ 	.word	0x00000000
	.align		4
        /*0004*/ 	.word	0xffffffff
	.align		4
        /*0008*/ 	.word	0x00000000
	.align		4
        /*000c*/ 	.word	0xfffffffe
	.align		4
        /*0010*/ 	.word	0x00000000
	.align		4
        /*0014*/ 	.word	0xfffffffd
	.align		4
        /*0018*/ 	.word	0x00000000
	.align		4
        /*001c*/ 	.word	0xfffffffc


//--------------------- .nv.constant4             --------------------------
	.section	.nv.constant4,"a",@progbits
	.align	8
	.align		8
.nv.constant4:
        /*0000*/ 	.dword	_$_str


//--------------------- .text.triton_poi_fused_leaky_relu_4 --------------------------
	.section	.text.triton_poi_fused_leaky_relu_4,"ax",@progbits
	.sectionflags	@"SHF_BARRIERS=1"
	.align	128
        .global         triton_poi_fused_leaky_relu_4
        .type           triton_poi_fused_leaky_relu_4,@function
        .size           triton_poi_fused_leaky_relu_4,(.L_x_1 - triton_poi_fused_leaky_relu_4)
        .other          triton_poi_fused_leaky_relu_4,@"STO_CUDA_ENTRY STV_DEFAULT"
triton_poi_fused_leaky_relu_4:
.text.triton_poi_fused_leaky_relu_4:
[----:B------:R-:W0:Y:S01]  /*0000*/  LDC R1, c[0x0][0x28] ;  /* 0x00000a00ff017b82 */ /* 0x000e220000000800 */
[----:B------:R-:W1:Y:S07]  /*0010*/  S2R R2, SR_TID.X ;  /* 0x0000000000027919 */ /* 0x000e6e0000002100 */
[----:B------:R-:W2:Y:S01]  /*0020*/  LDC.64 R30, c[0x0][0x210] ;  /* 0x00008400ff1e7b82 */ /* 0x000ea20000000a00 */
[----:B------:R-:W-:Y:S02]  /*0030*/  CS2R R16, SRZ ;  /* 0x0000000000107805 */ /* 0x000fe4000001ff00 */
[----:B------:R-:W-:Y:S01]  /*0040*/  CS2R R18, SRZ ;  /* 0x0000000000127805 */ /* 0x000fe2000001ff00 */
[----:B------:R-:W3:Y:S01]  /*0050*/  S2R R0, SR_CTAID.Y ;  /* 0x0000000000007919 */ /* 0x000ee20000002600 */
[----:B------:R-:W-:-:S02]  /*0060*/  CS2R R20, SRZ ;  /* 0x0000000000147805 */ /* 0x000fc4000001ff00 */
[----:B------:R-:W-:Y:S01]  /*0070*/  CS2R R22, SRZ ;  /* 0x0000000000167805 */ /* 0x000fe2000001ff00 */
[----:B------:R-:W-:Y:S01]  /*0080*/  ULDC.64 UR6, c[0x0][0x208] ;  /* 0x0000820000067ab9 */ /* 0x000fe20000000a00 */
[----:B------:R-:W4:Y:S01]  /*0090*/  S2R R34, SR_CTAID.X ;  /* 0x0000000000227919 */ /* 0x000f220000002500 */
[----:B------:R-:W5:Y:S01]  /*00a0*/  LDC.64 R36, c[0x0][0x218] ;  /* 0x00008600ff247b82 */ /* 0x000f620000000a00 */
[----:B-1----:R-:W-:Y:S01]  /*00b0*/  SHF.R.U32.HI R26, RZ, 0x5, R2 ;  /* 0x00000005ff1a7819 */ /* 0x002fe20000011602 */
[----:B------:R-:W-:Y:S02]  /*00c0*/  IMAD.SHL.U32 R33, R2, 0x4, RZ ;  /* 0x0000000402217824 */ /* 0x000fe400078e00ff */
[----:B---3--:R-:W-:Y:S01]  /*00d0*/  IMAD.SHL.U32 R35, R0, 0x20, RZ ;  /* 0x0000002000237824 */ /* 0x008fe200078e00ff */
[----:B------:R-:W-:Y:S02]  /*00e0*/  SHF.R.S32.HI R24, RZ, 0x1a, R0 ;  /* 0x0000001aff187819 */ /* 0x000fe40000011400 */
[----:B------:R-:W-:Y:S01]  /*00f0*/  SGXT.U32 R26, R26, 0x3 ;  /* 0x000000031a1a781a */ /* 0x000fe20000000000 */
[----:B----4-:R-:W-:Y:S01]  /*0100*/  IMAD.SHL.U32 R34, R34, 0x80, RZ ;  /* 0x0000008022227824 */ /* 0x010fe200078e00ff */
[----:B------:R-:W-:-:S02]  /*0110*/  SGXT R24, R24, 0x1 ;  /* 0x000000011818781a */ /* 0x000fc40000000200 */
[----:B------:R-:W-:Y:S02]  /*0120*/  LOP3.LUT R0, R35, 0x10, R26, 0xfe, !PT ;  /* 0x0000001023007812 */ /* 0x000fe400078efe1a */
[----:B------:R-:W-:Y:S02]  /*0130*/  LOP3.LUT R3, R34, 0x7c, R33, 0xf8, !PT ;  /* 0x0000007c22037812 */ /* 0x000fe400078ef821 */
[----:B------:R-:W-:Y:S02]  /*0140*/  LEA.HI R2, R24, R0, RZ, 0x4 ;  /* 0x0000000018027211 */ /* 0x000fe400078f20ff */
[----:B------:R-:W-:Y:S01]  /*0150*/  ISETP.GE.AND P0, PT, R3, 0x80, PT ;  /* 0x000000800300780c */ /* 0x000fe20003f06270 */
[----:B------:R-:W-:Y:S02]  /*0160*/  IMAD R11, R0, 0x80, R3 ;  /* 0x00000080000b7824 */ /* 0x000fe400078e0203 */
[----:B------:R-:W-:Y:S01]  /*0170*/  IMAD.SHL.U32 R2, R2, 0x8, RZ ;  /* 0x0000000802027824 */ /* 0x000fe200078e00ff */
[----:B------:R-:W-:Y:S01]  /*0180*/  ISETP.LT.AND P2, PT, R0, 0x40, !P0 ;  /* 0x000000400000780c */ /* 0x000fe20004741270 */
[----:B--2---:R-:W-:-:S03]  /*0190*/  IMAD.WIDE R10, R11, 0x4, R30 ;  /* 0x000000040b0a7825 */ /* 0x004fc600078e021e */
[----:B------:R-:W-:-:S04]  /*01a0*/  LOP3.LUT R2, R2, 0xffffff80, RZ, 0xc0, !PT ;  /* 0xffffff8002027812 */ /* 0x000fc800078ec0ff */
[----:B------:R-:W-:Y:S02]  /*01b0*/  IADD3 R0, R3, R2, RZ ;  /* 0x0000000203007210 */ /* 0x000fe40007ffe0ff */
[----:B------:R-:W-:-:S03]  /*01c0*/  LOP3.LUT R2, R35, 0x18, R26, 0xfe, !PT ;  /* 0x0000001823027812 */ /* 0x000fc600078efe1a */
[----:B-----5:R-:W-:Y:S01]  /*01d0*/  IMAD.WIDE R12, R0, 0x4, R36 ;  /* 0x00000004000c7825 */ /* 0x020fe200078e0224 */
[----:B------:R-:W2:Y:S01]  /*01e0*/  @P2 LDG.E.EL.128 R16, desc[UR6][R10.64] ;  /* 0x000000060a102981 */ /* 0x000ea2000c2e1d00 */
[----:B------:R-:W-:-:S03]  /*01f0*/  LEA.HI R5, R24, R2, RZ, 0x4 ;  /* 0x0000000218057211 */ /* 0x000fc600078f20ff */
[----:B------:R1:W2:Y:S01]  /*0200*/  @P2 LDG.E.EL.128 R20, desc[UR6][R12.64] ;  /* 0x000000060c142981 */ /* 0x0002a2000c2e1d00 */
[C---:B------:R-:W-:Y:S01]  /*0210*/  ISETP.LT.AND P3, PT, R2.reuse, 0x40, !P0 ;  /* 0x000000400200780c */ /* 0x040fe20004761270 */
[----:B------:R-:W-:Y:S01]  /*0220*/  IMAD.SHL.U32 R7, R5, 0x8, RZ ;  /* 0x0000000805077824 */ /* 0x000fe200078e00ff */
[----:B------:R-:W-:Y:S01]  /*0230*/  LOP3.LUT R25, R35, R26, RZ, 0xfc, !PT ;  /* 0x0000001a23197212 */ /* 0x000fe200078efcff */
[----:B------:R-:W-:Y:S01]  /*0240*/  IMAD R15, R2, 0x80, R3 ;  /* 0x00000080020f7824 */ /* 0x000fe200078e0203 */
[----:B------:R-:W-:Y:S02]  /*0250*/  LOP3.LUT R26, R35, 0x8, R26, 0xfe, !PT ;  /* 0x00000008231a7812 */ /* 0x000fe400078efe1a */
[----:B------:R-:W-:Y:S02]  /*0260*/  CS2R R4, SRZ ;  /* 0x0000000000047805 */ /* 0x000fe4000001ff00 */
[----:B------:R-:W-:Y:S02]  /*0270*/  LEA.HI R27, R24, R25, RZ, 0x4 ;  /* 0x00000019181b7211 */ /* 0x000fe400078f20ff */
[----:B------:R-:W-:-:S02]  /*0280*/  CS2R R8, SRZ ;  /* 0x0000000000087805 */ /* 0x000fc4000001ff00 */
[----:B------:R-:W-:Y:S02]  /*0290*/  LOP3.LUT R14, R7, 0xffffff80, RZ, 0xc0, !PT ;  /* 0xffffff80070e7812 */ /* 0x000fe400078ec0ff */
[----:B------:R-:W-:Y:S02]  /*02a0*/  CS2R R6, SRZ ;  /* 0x0000000000067805 */ /* 0x000fe4000001ff00 */
[----:B------:R-:W-:Y:S01]  /*02b0*/  LEA.HI R24, R24, R26, RZ, 0x4 ;  /* 0x0000001a18187211 */ /* 0x000fe200078f20ff */
[----:B-1----:R-:W-:Y:S01]  /*02c0*/  IMAD.WIDE R12, R15, 0x4, R30 ;  /* 0x000000040f0c7825 */ /* 0x002fe200078e021e */
[----:B------:R-:W-:-:S03]  /*02d0*/  CS2R R10, SRZ ;  /* 0x00000000000a7805 */ /* 0x000fc6000001ff00 */
[----:B------:R-:W-:Y:S01]  /*02e0*/  IMAD.SHL.U32 R27, R27, 0x8, RZ ;  /* 0x000000081b1b7824 */ /* 0x000fe200078e00ff */
[----:B------:R-:W-:Y:S01]  /*02f0*/  SHF.L.U32 R24, R24, 0x3, RZ ;  /* 0x0000000318187819 */ /* 0x000fe200000006ff */
[----:B------:R-:W-:Y:S01]  /*0300*/  IMAD.IADD R2, R3, 0x1, R14 ;  /* 0x0000000103027824 */ /* 0x000fe200078e020e */
[----:B------:R1:W3:Y:S01]  /*0310*/  @P3 LDG.E.EL.128 R4, desc[UR6][R12.64] ;  /* 0x000000060c043981 */ /* 0x0002e2000c2e1d00 */
[----:B------:R-:W-:Y:S02]  /*0320*/  ISETP.LT.AND P1, PT, R25, 0x40, !P0 ;  /* 0x000000401900780c */ /* 0x000fe40004721270 */
[----:B------:R-:W-:Y:S01]  /*0330*/  LOP3.LUT R24, R24, 0xffffff80, RZ, 0xc0, !PT ;  /* 0xffffff8018187812 */ /* 0x000fe200078ec0ff */
[----:B------:R-:W-:Y:S01]  /*0340*/  IMAD.WIDE R14, R2, 0x4, R36 ;  /* 0x00000004020e7825 */ /* 0x000fe200078e0224 */
[C---:B------:R-:W-:Y:S02]  /*0350*/  ISETP.LT.AND P0, PT, R26.reuse, 0x40, !P0 ;  /* 0x000000401a00780c */ /* 0x040fe40004701270 */
[----:B-1----:R-:W-:Y:S01]  /*0360*/  LOP3.LUT R12, R27, 0xffffff80, RZ, 0xc0, !PT ;  /* 0xffffff801b0c7812 */ /* 0x002fe200078ec0ff */
[--C-:B------:R-:W-:Y:S01]  /*0370*/  IMAD R25, R25, 0x80, R3.reuse ;  /* 0x0000008019197824 */ /* 0x100fe200078e0203 */
[----:B------:R1:W3:Y:S01]  /*0380*/  @P3 LDG.E.EL.128 R8, desc[UR6][R14.64] ;  /* 0x000000060e083981 */ /* 0x0002e2000c2e1d00 */
[----:B------:R-:W-:-:S02]  /*0390*/  IMAD R13, R26, 0x80, R3 ;  /* 0x000000801a0d7824 */ /* 0x000fc400078e0203 */
[C---:B------:R-:W-:Y:S02]  /*03a0*/  IMAD.IADD R26, R3.reuse, 0x1, R12 ;  /* 0x00000001031a7824 */ /* 0x040fe400078e020c */
[----:B------:R-:W-:Y:S02]  /*03b0*/  IMAD.IADD R3, R3, 0x1, R24 ;  /* 0x0000000103037824 */ /* 0x000fe400078e0218 */
[----:B------:R-:W-:Y:S01]  /*03c0*/  IMAD.WIDE R24, R25, 0x4, R30 ;  /* 0x0000000419187825 */ /* 0x000fe200078e021e */
[----:B-1----:R-:W-:-:S03]  /*03d0*/  CS2R R14, SRZ ;  /* 0x00000000000e7805 */ /* 0x002fc6000001ff00 */
[----:B------:R-:W-:Y:S01]  /*03e0*/  IMAD.WIDE R30, R13, 0x4, R30 ;  /* 0x000000040d1e7825 */ /* 0x000fe200078e021e */
[----:B------:R-:W-:-:S06]  /*03f0*/  CS2R R12, SRZ ;  /* 0x00000000000c7805 */ /* 0x000fcc000001ff00 */
[----:B------:R1:W4:Y:S02]  /*0400*/  @P0 LDG.E.EL.128 R12, desc[UR6][R30.64] ;  /* 0x000000061e0c0981 */ /* 0x000324000c2e1d00 */
[----:B-1----:R-:W1:Y:S01]  /*0410*/  LDC.64 R30, c[0x0][0x220] ;  /* 0x00008800ff1e7b82 */ /* 0x002e620000000a00 */
[----:B--2---:R-:W-:Y:S01]  /*0420*/  FADD R32, -R23, R19 ;  /* 0x0000001317207221 */ /* 0x004fe20000000100 */
[----:B------:R-:W-:Y:S01]  /*0430*/  FADD R29, -R22, R18 ;  /* 0x00000012161d7221 */ /* 0x000fe20000000100 */
[----:B------:R-:W-:Y:S01]  /*0440*/  FADD R28, -R21, R17 ;  /* 0x00000011151c7221 */ /* 0x000fe20000000100 */
[----:B------:R-:W-:Y:S01]  /*0450*/  FADD R27, -R20, R16 ;  /* 0x00000010141b7221 */ /* 0x000fe20000000100 */
[----:B------:R-:W-:Y:S02]  /*0460*/  CS2R R16, SRZ ;  /* 0x0000000000107805 */ /* 0x000fe4000001ff00 */
[----:B------:R-:W-:Y:S01]  /*0470*/  CS2R R18, SRZ ;  /* 0x0000000000127805 */ /* 0x000fe2000001ff00 */
[----:B------:R-:W-:-:S05]  /*0480*/  IMAD.WIDE R20, R3, 0x4, R36 ;  /* 0x0000000403147825 */ /* 0x000fca00078e0224 */
[----:B------:R2:W4:Y:S01]  /*0490*/  @P0 LDG.E.EL.128 R16, desc[UR6][R20.64] ;  /* 0x0000000614100981 */ /* 0x000522000c2e1d00 */
[----:B------:R-:W-:Y:S02]  /*04a0*/  CS2R R22, SRZ ;  /* 0x0000000000167805 */ /* 0x000fe4000001ff00 */
[----:B--2---:R-:W-:-:S06]  /*04b0*/  CS2R R20, SRZ ;  /* 0x0000000000147805 */ /* 0x004fcc000001ff00 */
[----:B------:R2:W5:Y:S01]  /*04c0*/  @P1 LDG.E.EL.128 R20, desc[UR6][R24.64] ;  /* 0x0000000618141981 */ /* 0x000562000c2e1d00 */
[----:B---3--:R-:W-:Y:S01]  /*04d0*/  FADD R11, -R11, R7 ;  /* 0x000000070b0b7221 */ /* 0x008fe20000000100 */
[----:B------:R-:W-:Y:S01]  /*04e0*/  FADD R10, -R10, R6 ;  /* 0x000000060a0a7221 */ /* 0x000fe20000000100 */
[----:B------:R-:W-:Y:S01]  /*04f0*/  FADD R9, -R9, R5 ;  /* 0x0000000509097221 */ /* 0x000fe20000000100 */
[----:B------:R-:W-:Y:S01]  /*0500*/  FADD R8, -R8, R4 ;  /* 0x0000000408087221 */ /* 0x000fe20000000100 */
[----:B------:R-:W-:Y:S02]  /*0510*/  CS2R R4, SRZ ;  /* 0x0000000000047805 */ /* 0x000fe4000001ff00 */
[----:B------:R-:W-:Y:S01]  /*0520*/  CS2R R6, SRZ ;  /* 0x0000000000067805 */ /* 0x000fe2000001ff00 */
[----:B--2---:R-:W-:-:S05]  /*0530*/  IMAD.WIDE R24, R26, 0x4, R36 ;  /* 0x000000041a187825 */ /* 0x004fca00078e0224 */
[----:B------:R1:W5:Y:S02]  /*0540*/  @P1 LDG.E.EL.128 R4, desc[UR6][R24.64] ;  /* 0x0000000618041981 */ /* 0x000364000c2e1d00 */
[----:B-1----:R-:W-:-:S04]  /*0550*/  IMAD.WIDE R24, R26, 0x4, R30 ;  /* 0x000000041a187825 */ /* 0x002fc800078e021e */
[----:B----4-:R-:W-:Y:S01]  /*0560*/  FADD R19, -R19, R15 ;  /* 0x0000000f13137221 */ /* 0x010fe20000000100 */
[----:B------:R-:W-:Y:S01]  /*0570*/  FADD R18, -R18, R14 ;  /* 0x0000000e12127221 */ /* 0x000fe20000000100 */
[----:B------:R-:W-:Y:S01]  /*0580*/  FADD R17, -R17, R13 ;  /* 0x0000000d11117221 */ /* 0x000fe20000000100 */
[----:B------:R-:W-:Y:S01]  /*0590*/  FADD R16, -R16, R12 ;  /* 0x0000000c10107221 */ /* 0x000fe20000000100 */
[----:B------:R-:W-:Y:S02]  /*05a0*/  CS2R R12, SRZ ;  /* 0x00000000000c7805 */ /* 0x000fe4000001ff00 */
[----:B------:R-:W-:-:S06]  /*05b0*/  CS2R R14, SRZ ;  /* 0x00000000000e7805 */ /* 0x000fcc000001ff00 */
[----:B------:R1:W2:Y:S01]  /*05c0*/  @P1 LDG.E.EL.128 R12, desc[UR6][R24.64] ;  /* 0x00000006180c1981 */ /* 0x0002a2000c2e1d00 */
[----:B------:R-:W-:Y:S01]  /*05d0*/  HFMA2.MMA R26, -RZ, RZ, 1.375, 0 ;  /* 0x3d800000ff1a7435 */ /* 0x000fe200000001ff */
[----:B-----5:R-:W-:Y:S01]  /*05e0*/  FADD R4, -R4, R20 ;  /* 0x0000001404047221 */ /* 0x020fe20000000100 */
[----:B-1----:R-:W-:Y:S01]  /*05f0*/  FADD R24, -R7, R23 ;  /* 0x0000001707187221 */ /* 0x002fe20000000100 */
[----:B------:R-:W-:Y:S01]  /*0600*/  FADD R22, -R6, R22 ;  /* 0x0000001606167221 */ /* 0x000fe20000000100 */
[----:B------:R-:W-:Y:S01]  /*0610*/  FADD R23, -R5, R21 ;  /* 0x0000001505177221 */ /* 0x000fe20000000100 */
[----:B------:R-:W-:Y:S01]  /*0620*/  CS2R R6, SRZ ;  /* 0x0000000000067805 */ /* 0x000fe2000001ff00 */
[----:B------:R-:W-:-:S04]  /*0630*/  IMAD.WIDE R20, R3, 0x4, R30 ;  /* 0x0000000403147825 */ /* 0x000fc800078e021e */
[----:B--2---:R-:W-:-:S04]  /*0640*/  FFMA R12, R12, R26, 9.9999997473787516356e-06 ;  /* 0x3727c5ac0c0c7423 */ /* 0x004fc8000000001a */
[----:B------:R-:W1:Y:S02]  /*0650*/  MUFU.RSQ R37, R12 ;  /* 0x0000000c00257308 */ /* 0x000e640000001400 */
[----:B-1----:R-:W-:Y:S01]  /*0660*/  FMUL R25, R37, R4 ;  /* 0x0000000425197220 */ /* 0x002fe20000400000 */
[----:B------:R-:W-:-:S06]  /*0670*/  CS2R R4, SRZ ;  /* 0x0000000000047805 */ /* 0x000fcc000001ff00 */
[----:B------:R1:W2:Y:S01]  /*0680*/  @P0 LDG.E.EL.128 R4, desc[UR6][R20.64] ;  /* 0x0000000614040981 */ /* 0x0002a2000c2e1d00 */
[-C--:B------:R-:W-:Y:S01]  /*0690*/  FFMA R36, R13, R26.reuse, 9.9999997473787516356e-06 ;  /* 0x3727c5ac0d247423 */ /* 0x080fe2000000001a */
[----:B------:R-:W-:-:S04]  /*06a0*/  FFMA R14, R14, R26, 9.9999997473787516356e-06 ;  /* 0x3727c5ac0e0e7423 */ /* 0x000fc8000000001a */
[----:B------:R-:W3:Y:S08]  /*06b0*/  MUFU.RSQ R37, R14 ;  /* 0x0000000e00257308 */ /* 0x000ef00000001400 */
[----:B------:R-:W4:Y:S01]  /*06c0*/  MUFU.RSQ R36, R36 ;  /* 0x0000002400247308 */ /* 0x000f220000001400 */
[----:B------:R-:W-:Y:S01]  /*06d0*/  IMAD.WIDE R12, R0, 0x4, R30 ;  /* 0x00000004000c7825 */ /* 0x000fe200078e021e */
[----:B-1----:R-:W-:-:S03]  /*06e0*/  CS2R R20, SRZ ;  /* 0x0000000000147805 */ /* 0x002fc6000001ff00 */
[----:B------:R-:W-:-:S04]  /*06f0*/  IMAD.WIDE R2, R2, 0x4, R30 ;  /* 0x0000000402027825 */ /* 0x000fc800078e021e */
[----:B------:R-:W-:Y:S01]  /*0700*/  FFMA R31, R15, R26, 9.9999997473787516356e-06 ;  /* 0x3727c5ac0f1f7423 */ /* 0x000fe2000000001a */
[----:B---3--:R-:W-:Y:S01]  /*0710*/  FMUL R30, R37, R22 ;  /* 0x00000016251e7220 */ /* 0x008fe20000400000 */
[----:B----4-:R-:W-:Y:S01]  /*0720*/  FMUL R0, R36, R23 ;  /* 0x0000001724007220 */ /* 0x010fe20000400000 */
[----:B------:R-:W-:-:S06]  /*0730*/  CS2R R22, SRZ ;  /* 0x0000000000167805 */ /* 0x000fcc000001ff00 */
[----:B------:R1:W3:Y:S02]  /*0740*/  @P2 LDG.E.EL.128 R20, desc[UR6][R12.64] ;  /* 0x000000060c142981 */ /* 0x0002e4000c2e1d00 */
[----:B-1----:R-:W-:Y:S01]  /*0750*/  CS2R R12, SRZ ;  /* 0x00000000000c7805 */ /* 0x002fe2000001ff00 */
[----:B--2---:R-:W-:-:S04]  /*0760*/  FFMA R4, R4, R26, 9.9999997473787516356e-06 ;  /* 0x3727c5ac04047423 */ /* 0x004fc8000000001a */
[----:B------:R-:W1:Y:S02]  /*0770*/  MUFU.RSQ R15, R4 ;  /* 0x00000004000f7308 */ /* 0x000e640000001400 */
[----:B-1----:R-:W-:Y:S01]  /*0780*/  FMUL R16, R15, R16 ;  /* 0x000000100f107220 */ /* 0x002fe20000400000 */
[----:B------:R-:W-:-:S06]  /*0790*/  CS2R R14, SRZ ;  /* 0x00000000000e7805 */ /* 0x000fcc000001ff00 */
[----:B------:R1:W2:Y:S01]  /*07a0*/  @P3 LDG.E.EL.128 R12, desc[UR6][R2.64] ;  /* 0x00000006020c3981 */ /* 0x0002a2000c2e1d00 */
[----:B------:R-:W4:Y:S01]  /*07b0*/  S2R R37, SR_TID.X ;  /* 0x0000000000257919 */ /* 0x000f220000002100 */
[----:B------:R-:W5:Y:S01]  /*07c0*/  S2UR UR5, SR_CgaCtaId ;  /* 0x00000000000579c3 */ /* 0x000f620000008800 */
[----:B------:R-:W1:Y:S01]  /*07d0*/  MUFU.RSQ R31, R31 ;  /* 0x0000001f001f7308 */ /* 0x000e620000001400 */
[----:B------:R-:W-:Y:S01]  /*07e0*/  FFMA R5, R5, R26, 9.9999997473787516356e-06 ;  /* 0x3727c5ac05057423 */ /* 0x000fe2000000001a */
[----:B------:R-:W-:Y:S01]  /*07f0*/  FSETP.GT.AND P0, PT, R25, RZ, PT ;  /* 0x000000ff1900720b */ /* 0x000fe20003f04000 */
[----:B------:R-:W-:-:S05]  /*0800*/  UMOV UR4, 0x400 ;  /* 0x0000040000047882 */ /* 0x000fca0000000000 */
[----:B------:R3:W4:Y:S01]  /*0810*/  MUFU.RSQ R36, R5 ;  /* 0x0000000500247308 */ /* 0x0007220000001400 */
[----:B01----:R-:W-:-:S06]  /*0820*/  FMUL R24, R31, R24 ;  /* 0x000000181f187220 */ /* 0x003fcc0000400000 */
[----:B------:R-:W-:Y:S01]  /*0830*/  @!P0 FMUL R25, R25, 0.20000000298023223877 ;  /* 0x3e4ccccd19198820 */ /* 0x000fe20000400000 */
[----:B------:R-:W-:Y:S01]  /*0840*/  FSETP.GT.AND P0, PT, R0, RZ, PT ;  /* 0x000000ff0000720b */ /* 0x000fe20003f04000 */
[----:B---3--:R-:W-:Y:S01]  /*0850*/  FFMA R5, R6, R26, 9.9999997473787516356e-06 ;  /* 0x3727c5ac06057423 */ /* 0x008fe2000000001a */
[----:B-----5:R-:W-:Y:S01]  /*0860*/  UPRMT UR4, UR5, 0x654, UR4 ;  /* 0x0000065405047896 */ /* 0x020fe20008000004 */
[----:B----4-:R-:W-:Y:S01]  /*0870*/  IMAD.SHL.U32 R4, R37, 0x80, RZ ;  /* 0x0000008025047824 */ /* 0x010fe200078e00ff */
[----:B------:R-:W-:-:S04]  /*0880*/  SHF.R.U32.HI R31, RZ, 0x5, R37 ;  /* 0x00000005ff1f7819 */ /* 0x000fc80000011625 */
[----:B------:R-:W-:Y:S02]  /*0890*/  SGXT.U32 R31, R31, 0x3 ;  /* 0x000000031f1f781a */ /* 0x000fe40000000000 */
[----:B------:R-:W-:Y:S01]  /*08a0*/  LOP3.LUT R4, R4, 0xf80, RZ, 0xc0, !PT ;  /* 0x00000f8004047812 */ /* 0x000fe200078ec0ff */
[----:B------:R-:W-:-:S03]  /*08b0*/  FMUL R17, R36, R17 ;  /* 0x0000001124117220 */ /* 0x000fc60000400000 */
[C---:B------:R-:W-:Y:S02]  /*08c0*/  LOP3.LUT R2, R4.reuse, R31, RZ, 0xfc, !PT ;  /* 0x0000001f04027212 */ /* 0x040fe400078efcff */
[C---:B------:R-:W-:Y:S02]  /*08d0*/  LEA.HI R3, R4.reuse, UR4, RZ, 0x1f ;  /* 0x0000000404037c11 */ /* 0x040fe4000f8ff8ff */
[----:B------:R-:W-:Y:S01]  /*08e0*/  LOP3.LUT R6, R4, 0x20, RZ, 0xfc, !PT ;  /* 0x0000002004067812 */ /* 0x000fe200078efcff */
[----:B------:R-:W-:Y:S01]  /*08f0*/  FFMA R36, R7, R26, 9.9999997473787516356e-06 ;  /* 0x3727c5ac07247423 */ /* 0x000fe2000000001a */
[----:B------:R-:W0:Y:S01]  /*0900*/  MUFU.RSQ R5, R5 ;  /* 0x0000000500057308 */ /* 0x000e220000001400 */
[----:B------:R-:W-:Y:S01]  /*0910*/  IMAD R3, R2, 0x4, R3 ;  /* 0x0000000402037824 */ /* 0x000fe200078e0203 */
[----:B------:R-:W-:Y:S01]  /*0920*/  LEA.HI R7, R6, UR4, RZ, 0x1f ;  /* 0x0000000406077c11 */ /* 0x000fe2000f8ff8ff */
[----:B------:R-:W-:Y:S01]  /*0930*/  @!P0 FMUL R0, R0, 0.20000000298023223877 ;  /* 0x3e4ccccd00008820 */ /* 0x000fe20000400000 */
[----:B------:R-:W-:-:S02]  /*0940*/  FSETP.GT.AND P1, PT, R24, RZ, PT ;  /* 0x000000ff1800720b */ /* 0x000fc40003f24000 */
[----:B------:R1:W-:Y:S01]  /*0950*/  STS [R3], R25 ;  /* 0x0000001903007388 */ /* 0x0003e20000000800 */
[----:B------:R-:W-:Y:S02]  /*0960*/  IMAD R6, R2, 0x4, R7 ;  /* 0x0000000402067824 */ /* 0x000fe400078e0207 */
[-C--:B------:R-:W-:Y:S01]  /*0970*/  FFMA R7, R21, R26.reuse, 9.9999997473787516356e-06 ;  /* 0x3727c5ac15077423 */ /* 0x080fe2000000001a */
[----:B------:R-:W-:Y:S02]  /*0980*/  LOP3.LUT R21, R4, 0x40, RZ, 0xfc, !PT ;  /* 0x0000004004157812 */ /* 0x000fe400078efcff */
[----:B------:R-:W-:Y:S01]  /*0990*/  FSETP.GT.AND P0, PT, R16, RZ, PT ;  /* 0x000000ff1000720b */ /* 0x000fe20003f04000 */
[-C--:B------:R-:W-:Y:S01]  /*09a0*/  FFMA R23, R23, R26.reuse, 9.9999997473787516356e-06 ;  /* 0x3727c5ac17177423 */ /* 0x080fe2000000001a */
[----:B-1----:R-:W-:Y:S01]  /*09b0*/  LOP3.LUT R25, R4, 0x60, RZ, 0xfc, !PT ;  /* 0x0000006004197812 */ /* 0x002fe200078efcff */
[-C--:B------:R-:W-:Y:S01]  /*09c0*/  FFMA R4, R22, R26.reuse, 9.9999997473787516356e-06 ;  /* 0x3727c5ac16047423 */ /* 0x080fe2000000001a */
[----:B------:R-:W1:Y:S01]  /*09d0*/  MUFU.RSQ R36, R36 ;  /* 0x0000002400247308 */ /* 0x000e620000001400 */
[----:B------:R-:W-:Y:S01]  /*09e0*/  FFMA R20, R20, R26, 9.9999997473787516356e-06 ;  /* 0x3727c5ac14147423 */ /* 0x000fe2000000001a */
[----:B0-----:R-:W-:-:S06]  /*09f0*/  FMUL R18, R5, R18 ;  /* 0x0000001205127220 */ /* 0x001fcc0000400000 */
[----:B------:R-:W0:Y:S01]  /*0a00*/  MUFU.RSQ R7, R7 ;  /* 0x0000000700077308 */ /* 0x000e220000001400 */
[----:B------:R-:W-:Y:S01]  /*0a10*/  FSETP.GT.AND P2, PT, R30, RZ, PT ;  /* 0x000000ff1e00720b */ /* 0x000fe20003f44000 */
[----:B------:R-:W-:-:S06]  /*0a20*/  @!P1 FMUL R24, R24, 0.20000000298023223877 ;  /* 0x3e4ccccd18189820 */ /* 0x000fcc0000400000 */
[----:B------:R-:W3:Y:S01]  /*0a30*/  MUFU.RSQ R4, R4 ;  /* 0x0000000400047308 */ /* 0x000ee20000001400 */
[----:B------:R-:W-:Y:S01]  /*0a40*/  STS [R6+0x80], R0 ;  /* 0x0000800006007388 */ /* 0x000fe20000000800 */
[----:B------:R-:W-:Y:S01]  /*0a50*/  @!P0 FMUL R16, R16, 0.20000000298023223877 ;  /* 0x3e4ccccd10108820 */ /* 0x000fe20000400000 */
[----:B------:R-:W-:-:S05]  /*0a60*/  FSETP.GT.AND P1, PT, R17, RZ, PT ;  /* 0x000000ff1100720b */ /* 0x000fca0003f24000 */
[----:B------:R-:W4:Y:S01]  /*0a70*/  MUFU.RSQ R23, R23 ;  /* 0x0000001700177308 */ /* 0x000f220000001400 */
[----:B------:R-:W-:Y:S02]  /*0a80*/  FSETP.GT.AND P0, PT, R18, RZ, PT ;  /* 0x000000ff1200720b */ /* 0x000fe40003f04000 */
[----:B------:R-:W-:Y:S02]  /*0a90*/  LEA.HI R21, R21, UR4, RZ, 0x1f ;  /* 0x0000000415157c11 */ /* 0x000fe4000f8ff8ff */
[----:B------:R-:W-:-:S03]  /*0aa0*/  LEA.HI R25, R25, UR4, RZ, 0x1f ;  /* 0x0000000419197c11 */ /* 0x000fc6000f8ff8ff */
[----:B------:R-:W5:Y:S01]  /*0ab0*/  MUFU.RSQ R20, R20 ;  /* 0x0000001400147308 */ /* 0x000f620000001400 */
[----:B-1----:R-:W-:Y:S01]  /*0ac0*/  FMUL R36, R36, R19 ;  /* 0x0000001324247220 */ /* 0x002fe20000400000 */
[C---:B------:R-:W-:Y:S01]  /*0ad0*/  IMAD R21, R2.reuse, 0x4, R21 ;  /* 0x0000000402157824 */ /* 0x040fe200078e0215 */
[----:B------:R-:W-:Y:S01]  /*0ae0*/  LEA R25, R2, R25, 0x2 ;  /* 0x0000001902197211 */ /* 0x000fe200078e10ff */
[----:B0-----:R-:W-:Y:S01]  /*0af0*/  FMUL R7, R7, R28 ;  /* 0x0000001c07077220 */ /* 0x001fe20000400000 */
[----:B---3--:R-:W-:Y:S01]  /*0b00*/  FMUL R4, R4, R29 ;  /* 0x0000001d04047220 */ /* 0x008fe20000400000 */
[----:B----4-:R-:W-:Y:S01]  /*0b10*/  FMUL R32, R23, R32 ;  /* 0x0000002017207220 */ /* 0x010fe20000400000 */
[----:B------:R-:W-:Y:S01]  /*0b20*/  @!P2 FMUL R30, R30, 0.20000000298023223877 ;  /* 0x3e4ccccd1e1ea820 */ /* 0x000fe20000400000 */
[----:B------:R-:W-:Y:S01]  /*0b30*/  FSETP.GT.AND P3, PT, R36, RZ, PT ;  /* 0x000000ff2400720b */ /* 0x000fe20003f64000 */
[----:B------:R-:W-:Y:S01]  /*0b40*/  @!P1 FMUL R17, R17, 0.20000000298023223877 ;  /* 0x3e4ccccd11119820 */ /* 0x000fe20000400000 */
[----:B------:R-:W-:Y:S01]  /*0b50*/  FSETP.GT.AND P2, PT, R7, RZ, PT ;  /* 0x000000ff0700720b */ /* 0x000fe20003f44000 */
[----:B------:R-:W-:Y:S01]  /*0b60*/  @!P0 FMUL R18, R18, 0.20000000298023223877 ;  /* 0x3e4ccccd12128820 */ /* 0x000fe20000400000 */
[----:B------:R-:W-:-:S02]  /*0b70*/  FSETP.GT.AND P1, PT, R4, RZ, PT ;  /* 0x000000ff0400720b */ /* 0x000fc40003f24000 */
[----:B------:R-:W-:Y:S01]  /*0b80*/  FSETP.GT.AND P0, PT, R32, RZ, PT ;  /* 0x000000ff2000720b */ /* 0x000fe20003f04000 */
[----:B-----5:R-:W-:Y:S01]  /*0b90*/  FMUL R20, R20, R27 ;  /* 0x0000001b14147220 */ /* 0x020fe20000400000 */
[----:B------:R-:W-:Y:S04]  /*0ba0*/  STS [R21+0x100], R30 ;  /* 0x0001001e15007388 */ /* 0x000fe80000000800 */
[----:B------:R-:W-:Y:S01]  /*0bb0*/  STS [R25+0x180], R24 ;  /* 0x0001801819007388 */ /* 0x000fe20000000800 */
[----:B------:R-:W-:-:S03]  /*0bc0*/  FSETP.GT.AND P4, PT, R20, RZ, PT ;  /* 0x000000ff1400720b */ /* 0x000fc60003f84000 */
[----:B------:R-:W-:Y:S01]  /*0bd0*/  STS [R3+0x20], R16 ;  /* 0x0000201003007388 */ /* 0x000fe20000000800 */
[----:B------:R-:W-:-:S03]  /*0be0*/  @!P3 FMUL R36, R36, 0.20000000298023223877 ;  /* 0x3e4ccccd2424b820 */ /* 0x000fc60000400000 */
[----:B------:R-:W-:Y:S01]  /*0bf0*/  STS [R6+0xa0], R17 ;  /* 0x0000a01106007388 */ /* 0x000fe20000000800 */
[----:B------:R-:W-:-:S03]  /*0c00*/  @!P2 FMUL R7, R7, 0.20000000298023223877 ;  /* 0x3e4ccccd0707a820 */ /* 0x000fc60000400000 */
[----:B------:R-:W-:Y:S01]  /*0c10*/  STS [R21+0x120], R18 ;  /* 0x0001201215007388 */ /* 0x000fe20000000800 */
[----:B------:R-:W-:Y:S01]  /*0c20*/  @!P1 FMUL R4, R4, 0.20000000298023223877 ;  /* 0x3e4ccccd04049820 */ /* 0x000fe20000400000 */
[----:B------:R-:W-:Y:S01]  /*0c30*/  @!P0 FMUL R32, R32, 0.20000000298023223877 ;  /* 0x3e4ccccd20208820 */ /* 0x000fe20000400000 */
[----:B------:R-:W-:Y:S01]  /*0c40*/  @!P4 FMUL R20, R20, 0.20000000298023223877 ;  /* 0x3e4ccccd1414c820 */ /* 0x000fe20000400000 */
[----:B------:R-:W-:Y:S04]  /*0c50*/  STS [R25+0x1a0], R36 ;  /* 0x0001a02419007388 */ /* 0x000fe80000000800 */
[----:B------:R0:W-:Y:S04]  /*0c60*/  STS [R3+0x40], R20 ;  /* 0x0000401403007388 */ /* 0x0001e80000000800 */
[----:B------:R-:W-:Y:S01]  /*0c70*/  STS [R6+0xc0], R7 ;  /* 0x0000c00706007388 */ /* 0x000fe20000000800 */
[----:B------:R-:W-:-:S03]  /*0c80*/  LOP3.LUT R35, R35, 0x1c, R33, 0xf8, !PT ;  /* 0x0000001c23237812 */ /* 0x000fc600078ef821 */
[----:B------:R1:W-:Y:S01]  /*0c90*/  STS [R21+0x140], R4 ;  /* 0x0001400415007388 */ /* 0x0003e20000000800 */
[----:B------:R-:W-:-:S03]  /*0ca0*/  LOP3.LUT R33, R33, 0x3fc, RZ, 0xc0, !PT ;  /* 0x000003fc21217812 */ /* 0x000fc600078ec0ff */
[----:B------:R-:W-:Y:S01]  /*0cb0*/  STS [R25+0x1c0], R32 ;  /* 0x0001c02019007388 */ /* 0x000fe20000000800 */
[----:B0-----:R-:W-:Y:S02]  /*0cc0*/  SHF.R.S32.HI R20, RZ, 0x1f, R35 ;  /* 0x0000001fff147819 */ /* 0x001fe40000011423 */
[----:B------:R-:W-:Y:S02]  /*0cd0*/  SHF.R.U32.HI R17, RZ, 0x3, R37 ;  /* 0x00000003ff117819 */ /* 0x000fe40000011625 */
[----:B------:R-:W-:Y:S02]  /*0ce0*/  LEA.HI R20, R20, R35, RZ, 0x4 ;  /* 0x0000002314147211 */ /* 0x000fe400078f20ff */
[----:B------:R-:W-:Y:S02]  /*0cf0*/  SGXT.U32 R17, R17, 0x5 ;  /* 0x000000051111781a */ /* 0x000fe40000000000 */
[----:B------:R-:W-:Y:S02]  /*0d00*/  LOP3.LUT R20, R20, 0xfffffff0, RZ, 0xc0, !PT ;  /* 0xfffffff014147812 */ /* 0x000fe400078ec0ff */
[----:B------:R-:W-:Y:S01]  /*0d10*/  LOP3.LUT R34, R17, R34, RZ, 0xfc, !PT ;  /* 0x0000002211227212 */ /* 0x000fe200078efcff */
[-C--:B--2---:R-:W-:Y:S01]  /*0d20*/  FFMA R0, R13, R26.reuse, 9.9999997473787516356e-06 ;  /* 0x3727c5ac0d007423 */ /* 0x084fe2000000001a */
[-C--:B------:R-:W-:Y:S01]  /*0d30*/  FFMA R12, R12, R26.reuse, 9.9999997473787516356e-06 ;  /* 0x3727c5ac0c0c7423 */ /* 0x080fe2000000001a */
[-C--:B------:R-:W-:Y:S01]  /*0d40*/  FFMA R14, R14, R26.reuse, 9.9999997473787516356e-06 ;  /* 0x3727c5ac0e0e7423 */ /* 0x080fe2000000001a */
[----:B------:R-:W-:-:S02]  /*0d50*/  FFMA R15, R15, R26, 9.9999997473787516356e-06 ;  /* 0x3727c5ac0f0f7423 */ /* 0x000fc4000000001a */
[----:B------:R-:W0:Y:S08]  /*0d60*/  MUFU.RSQ R31, R12 ;  /* 0x0000000c001f7308 */ /* 0x000e300000001400 */
[----:B------:R-:W2:Y:S08]  /*0d70*/  MUFU.RSQ R0, R0 ;  /* 0x0000000000007308 */ /* 0x000eb00000001400 */
[----:B------:R-:W3:Y:S08]  /*0d80*/  MUFU.RSQ R5, R14 ;  /* 0x0000000e00057308 */ /* 0x000ef00000001400 */
[----:B------:R-:W4:Y:S01]  /*0d90*/  MUFU.RSQ R2, R15 ;  /* 0x0000000f00027308 */ /* 0x000f220000001400 */
[----:B0-----:R-:W-:Y:S01]  /*0da0*/  FMUL R8, R31, R8 ;  /* 0x000000081f087220 */ /* 0x001fe20000400000 */
[----:B--2---:R-:W-:Y:S01]  /*0db0*/  FMUL R9, R0, R9 ;  /* 0x0000000900097220 */ /* 0x004fe20000400000 */
[----:B---3--:R-:W-:-:S03]  /*0dc0*/  FMUL R16, R5, R10 ;  /* 0x0000000a05107220 */ /* 0x008fc60000400000 */
[----:B------:R-:W-:Y:S02]  /*0dd0*/  FSETP.GT.AND P3, PT, R8, RZ, PT ;  /* 0x000000ff0800720b */ /* 0x000fe40003f64000 */
[----:B------:R-:W-:Y:S01]  /*0de0*/  FSETP.GT.AND P2, PT, R9, RZ, PT ;  /* 0x000000ff0900720b */ /* 0x000fe20003f44000 */
[----:B----4-:R-:W-:Y:S01]  /*0df0*/  FMUL R18, R2, R11 ;  /* 0x0000000b02127220 */ /* 0x010fe20000400000 */
[----:B------:R-:W-:-:S04]  /*0e00*/  FSETP.GT.AND P1, PT, R16, RZ, PT ;  /* 0x000000ff1000720b */ /* 0x000fc80003f24000 */
[----:B------:R-:W-:-:S05]  /*0e10*/  FSETP.GT.AND P0, PT, R18, RZ, PT ;  /* 0x000000ff1200720b */ /* 0x000fca0003f04000 */
[----:B------:R-:W-:Y:S02]  /*0e20*/  @!P3 FMUL R8, R8, 0.20000000298023223877 ;  /* 0x3e4ccccd0808b820 */ /* 0x000fe40000400000 */
[----:B------:R-:W-:-:S03]  /*0e30*/  @!P2 FMUL R9, R9, 0.20000000298023223877 ;  /* 0x3e4ccccd0909a820 */ /* 0x000fc60000400000 */
[----:B------:R0:W-:Y:S01]  /*0e40*/  STS [R3+0x60], R8 ;  /* 0x0000600803007388 */ /* 0x0001e20000000800 */
[----:B------:R-:W-:-:S03]  /*0e50*/  @!P1 FMUL R16, R16, 0.20000000298023223877 ;  /* 0x3e4ccccd10109820 */ /* 0x000fc60000400000 */
[----:B------:R-:W-:Y:S01]  /*0e60*/  STS [R6+0xe0], R9 ;  /* 0x0000e00906007388 */ /* 0x000fe20000000800 */
[----:B------:R-:W-:-:S03]  /*0e70*/  @!P0 FMUL R18, R18, 0.20000000298023223877 ;  /* 0x3e4ccccd12128820 */ /* 0x000fc60000400000 */
[----:B------:R-:W-:Y:S01]  /*0e80*/  STS [R21+0x160], R16 ;  /* 0x0001601015007388 */ /* 0x000fe20000000800 */
[----:B------:R-:W-:-:S03]  /*0e90*/  LOP3.LUT R2, R33, 0x400, RZ, 0xfc, !PT ;  /* 0x0000040021027812 */ /* 0x000fc600078efcff */
[----:B------:R2:W-:Y:S01]  /*0ea0*/  STS [R25+0x1e0], R18 ;  /* 0x0001e01219007388 */ /* 0x0005e20000000800 */
[----:B------:R-:W-:Y:S01]  /*0eb0*/  LOP3.LUT R5, R33, 0x800, RZ, 0xfc, !PT ;  /* 0x0000080021057812 */ /* 0x000fe200078efcff */
[----:B------:R-:W-:Y:S01]  /*0ec0*/  IMAD.SHL.U32 R0, R37, 0x2, RZ ;  /* 0x0000000225007824 */ /* 0x000fe200078e00ff */
[----:B------:R-:W-:Y:S02]  /*0ed0*/  SHF.R.U32.HI R2, RZ, 0x1, R2 ;  /* 0x00000001ff027819 */ /* 0x000fe40000011602 */
[----:B------:R-:W-:Y:S02]  /*0ee0*/  SHF.R.U32.HI R5, RZ, 0x1, R5 ;  /* 0x00000001ff057819 */ /* 0x000fe40000011605 */
[----:B------:R-:W-:Y:S02]  /*0ef0*/  LOP3.LUT R0, R0, 0x1f0, RZ, 0xc0, !PT ;  /* 0x000001f000007812 */ /* 0x000fe400078ec0ff */
[----:B------:R-:W-:Y:S02]  /*0f00*/  LOP3.LUT R2, R2, 0x3f0, RZ, 0xc0, !PT ;  /* 0x000003f002027812 */ /* 0x000fe400078ec0ff */
[----:B------:R-:W-:Y:S01]  /*0f10*/  LOP3.LUT R5, R5, 0x5f0, RZ, 0xc0, !PT ;  /* 0x000005f005057812 */ /* 0x000fe200078ec0ff */
[----:B------:R-:W-:-:S02]  /*0f20*/  VIADD R0, R0, UR4 ;  /* 0x0000000400007c36 */ /* 0x000fc40008000000 */
[----:B------:R-:W-:Y:S01]  /*0f30*/  VIADD R2, R2, UR4 ;  /* 0x0000000402027c36 */ /* 0x000fe20008000000 */
[----:B------:R-:W-:Y:S01]  /*0f40*/  IADD3 R10, R5, UR4, RZ ;  /* 0x00000004050a7c10 */ /* 0x000fe2000fffe0ff */
[C---:B-1----:R-:W-:Y:S01]  /*0f50*/  IMAD R4, R33.reuse, 0x4, R0 ;  /* 0x0000000421047824 */ /* 0x042fe200078e0200 */
[----:B------:R-:W-:Y:S01]  /*0f60*/  BAR.SYNC.DEFER_BLOCKING 0x0 ;  /* 0x0000000000007b1d */ /* 0x000fe20000010000 */
[C---:B0-----:R-:W-:Y:S02]  /*0f70*/  IMAD R8, R33.reuse, 0x4, R2 ;  /* 0x0000000421087824 */ /* 0x041fe400078e0202 */
[----:B------:R-:W-:Y:S01]  /*0f80*/  IMAD R12, R33, 0x4, R10 ;  /* 0x00000004210c7824 */ /* 0x000fe200078e020a */
[----:B------:R-:W-:-:S04]  /*0f90*/  SHF.R.S32.HI R0, RZ, 0x1f, R35 ;  /* 0x0000001fff007819 */ /* 0x000fc80000011423 */
[----:B------:R-:W0:Y:S01]  /*0fa0*/  LDC.64 R2, c[0x0][0x228] ;  /* 0x00008a00ff027b82 */ /* 0x000e220000000a00 */
[----:B------:R-:W-:-:S04]  /*0fb0*/  LEA.HI R0, R0, R35, RZ, 0x4 ;  /* 0x0000002300007211 */ /* 0x000fc800078f20ff */
[----:B------:R-:W-:Y:S01]  /*0fc0*/  SHF.L.U32 R0, R0, 0x7, RZ ;  /* 0x0000000700007819 */ /* 0x000fe200000006ff */
[----:B------:R-:W1:Y:S04]  /*0fd0*/  LDS.128 R4, [R4] ;  /* 0x0000000004047984 */ /* 0x000e680000000c00 */
[----:B------:R-:W3:Y:S04]  /*0fe0*/  LDS.128 R8, [R8+0x1000] ;  /* 0x0010000008087984 */ /* 0x000ee80000000c00 */
[----:B------:R-:W4:Y:S01]  /*0ff0*/  LDS.128 R12, [R12+0x2000] ;  /* 0x002000000c0c7984 */ /* 0x000f220000000c00 */
[----:B------:R-:W-:-:S02]  /*1000*/  LOP3.LUT R0, R0, 0xfffff800, RZ, 0xc0, !PT ;  /* 0xfffff80000007812 */ /* 0x000fc400078ec0ff */
[----:B------:R-:W-:Y:S02]  /*1010*/  ISETP.GE.AND P0, PT, R35, 0x40, PT ;  /* 0x000000402300780c */ /* 0x000fe40003f06270 */
[----:B------:R-:W-:Y:S02]  /*1020*/  IADD3 R35, R0, R35, -R20 ;  /* 0x0000002300237210 */ /* 0x000fe40007ffe814 */
[----:B------:R-:W-:Y:S02]  /*1030*/  LOP3.LUT R0, R33, 0xc00, RZ, 0xfc, !PT ;  /* 0x00000c0021007812 */ /* 0x000fe400078efcff */
[C---:B--2---:R-:W-:Y:S02]  /*1040*/  LOP3.LUT R18, R34.reuse, 0x20, RZ, 0xfc, !PT ;  /* 0x0000002022127812 */ /* 0x044fe400078efcff */
[----:B------:R-:W-:Y:S02]  /*1050*/  LOP3.LUT R16, R34, 0x40, RZ, 0xfc, !PT ;  /* 0x0000004022107812 */ /* 0x000fe400078efcff */
[----:B------:R-:W-:-:S02]  /*1060*/  SHF.R.U32.HI R17, RZ, 0x1, R0 ;  /* 0x00000001ff117819 */ /* 0x000fc40000011600 */
[C---:B------:R-:W-:Y:S02]  /*1070*/  LOP3.LUT R0, R34.reuse, 0x60, RZ, 0xfc, !PT ;  /* 0x0000006022007812 */ /* 0x040fe400078efcff */
[----:B------:R-:W-:Y:S02]  /*1080*/  ISETP.LT.AND P3, PT, R34, 0x80, !P0 ;  /* 0x000000802200780c */ /* 0x000fe40004761270 */
[----:B------:R-:W-:Y:S02]  /*1090*/  ISETP.LT.AND P2, PT, R18, 0x80, !P0 ;  /* 0x000000801200780c */ /* 0x000fe40004741270 */
[----:B------:R-:W-:Y:S02]  /*10a0*/  ISETP.LT.AND P1, PT, R16, 0x80, !P0 ;  /* 0x000000801000780c */ /* 0x000fe40004721270 */
[----:B------:R-:W-:Y:S01]  /*10b0*/  LOP3.LUT R20, R17, 0x7f0, RZ, 0xc0, !PT ;  /* 0x000007f011147812 */ /* 0x000fe200078ec0ff */
[--C-:B------:R-:W-:Y:S01]  /*10c0*/  IMAD R17, R34, 0x10, R35.reuse ;  /* 0x0000001022117824 */ /* 0x100fe200078e0223 */
[----:B------:R-:W-:Y:S01]  /*10d0*/  ISETP.LT.AND P0, PT, R0, 0x80, !P0 ;  /* 0x000000800000780c */ /* 0x000fe20004701270 */
[----:B------:R-:W-:-:S02]  /*10e0*/  IMAD R19, R18, 0x10, R35 ;  /* 0x0000001012137824 */ /* 0x000fc400078e0223 */
[----:B------:R-:W-:Y:S01]  /*10f0*/  IMAD R21, R16, 0x10, R35 ;  /* 0x0000001010157824 */ /* 0x000fe200078e0223 */
[----:B------:R-:W-:Y:S01]  /*1100*/  IADD3 R22, R20, UR4, RZ ;  /* 0x0000000414167c10 */ /* 0x000fe2000fffe0ff */
[----:B0-----:R-:W-:-:S04]  /*1110*/  IMAD.WIDE R16, R17, 0x4, R2 ;  /* 0x0000000411107825 */ /* 0x001fc800078e0202 */
[--C-:B------:R-:W-:Y:S01]  /*1120*/  IMAD.WIDE R18, R19, 0x4, R2.reuse ;  /* 0x0000000413127825 */ /* 0x100fe200078e0202 */
[----:B-1----:R0:W-:Y:S03]  /*1130*/  @P3 STG.E.128 desc[UR6][R16.64], R4 ;  /* 0x0000000410003986 */ /* 0x0021e6000c101d06 */
[----:B------:R-:W-:Y:S01]  /*1140*/  IMAD.WIDE R20, R21, 0x4, R2 ;  /* 0x0000000415147825 */ /* 0x000fe200078e0202 */
[----:B---3--:R0:W-:Y:S04]  /*1150*/  @P2 STG.E.128 desc[UR6][R18.64], R8 ;  /* 0x0000000812002986 */ /* 0x0081e8000c101d06 */
[----:B----4-:R0:W-:Y:S01]  /*1160*/  @P1 STG.E.128 desc[UR6][R20.64], R12 ;  /* 0x0000000c14001986 */ /* 0x0101e2000c101d06 */
[----:B------:R-:W-:Y:S01]  /*1170*/  IMAD R22, R33, 0x4, R22 ;  /* 0x0000000421167824 */ /* 0x000fe200078e0216 */
[----:B0-----:R-:W-:Y:S06]  /*1180*/  @!P0 EXIT ;  /* 0x000000000000894d */ /* 0x001fec0003800000 */
[----:B0-----:R-:W0:Y:S01]  /*1190*/  LDS.128 R20, [R22+0x3000] ;  /* 0x0030000016147984 */ /* 0x001e220000000c00 */
[----:B------:R-:W-:-:S04]  /*11a0*/  IMAD R35, R0, 0x10, R35 ;  /* 0x0000001000237824 */ /* 0x000fc800078e0223 */
[----:B------:R-:W-:-:S05]  /*11b0*/  IMAD.WIDE R2, R35, 0x4, R2 ;  /* 0x0000000423027825 */ /* 0x000fca00078e0202 */
[----:B0-----:R-:W-:Y:S01]  /*11c0*/  STG.E.128 desc[UR6][R2.64], R20 ;  /* 0x0000001402007986 */ /* 0x001fe2000c101d06 */
[----:B------:R-:W-:Y:S05]  /*11d0*/  EXIT ;  /* 0x000000000000794d */ /* 0x000fea0003800000 */
.L_x_0:
[----:B------:R-:W-:-:S00]  /*11e0*/  BRA `(.L_x_0) ;  /* 0xfffffffc00fc7947 */ /* 0x000fc0000383ffff */
[----:B------:R-:W-:-:S00]  /*11f0*/  NOP ;  /* 0x0000000000007918 */ /* 0x000fc00000000000 */
        /* <DEDUP_REMOVED lines=8> */
.L_x_1:


//--------------------- .nv.global.init           --------------------------
	.section	.nv.global.init,"aw",@progbits
.nv.global.init:
	.type		_$_str,@object
	.size		_$_str,(.L_0 - _$_str)
_$_str:
        /*0000*/ 	.byte	0x5f, 0x5f, 0x43, 0x55, 0x44, 0x41, 0x5f, 0x46, 0x54, 0x5a, 0x00
.L_0:


//--------------------- .nv.shared.triton_poi_fused_leaky_relu_4 --------------------------
	.section	.nv.shared.triton_poi_fused_leaky_relu_4,"aw",@nobits
	.sectionflags	@""
	.align	16
	.zero		1024


//--------------------- .nv.constant0.triton_poi_fused_leaky_relu_4 --------------------------
	.section	.nv.constant0.triton_poi_fused_leaky_relu_4,"a",@progbits
	.sectionflags	@""
	.align	4
.nv.constant0.triton_poi_fused_leaky_relu_4:
	.zero		568
